//
// Generated by NVIDIA NVVM Compiler
//
// Compiler Build ID: CL-36424714
// Cuda compilation tools, release 13.0, V13.0.88
// Based on NVVM 20.0.0
//

.version 9.0
.target sm_100
.address_size 64

	// .globl	_Z11BellmanFordPiS_S_S_S_i

.visible .entry _Z11BellmanFordPiS_S_S_S_i(
	.param .u64 .ptr .align 1 _Z11BellmanFordPiS_S_S_S_i_param_0,
	.param .u64 .ptr .align 1 _Z11BellmanFordPiS_S_S_S_i_param_1,
	.param .u64 .ptr .align 1 _Z11BellmanFordPiS_S_S_S_i_param_2,
	.param .u64 .ptr .align 1 _Z11BellmanFordPiS_S_S_S_i_param_3,
	.param .u64 .ptr .align 1 _Z11BellmanFordPiS_S_S_S_i_param_4,
	.param .u32 _Z11BellmanFordPiS_S_S_S_i_param_5
)
{
	.reg .pred 	%p<4>;
	.reg .b32 	%r<18>;
	.reg .b64 	%rd<20>;

	ld.param.u64 	%rd7, [_Z11BellmanFordPiS_S_S_S_i_param_0];
	ld.param.u64 	%rd8, [_Z11BellmanFordPiS_S_S_S_i_param_1];
	ld.param.u64 	%rd9, [_Z11BellmanFordPiS_S_S_S_i_param_2];
	ld.param.u64 	%rd10, [_Z11BellmanFordPiS_S_S_S_i_param_3];
	ld.param.u64 	%rd11, [_Z11BellmanFordPiS_S_S_S_i_param_4];
	ld.param.u32 	%r8, [_Z11BellmanFordPiS_S_S_S_i_param_5];
	mov.u32 	%r9, %ctaid.x;
	mov.u32 	%r1, %ntid.x;
	mov.u32 	%r10, %tid.x;
	mad.lo.s32 	%r17, %r9, %r1, %r10;
	setp.ge.s32 	%p1, %r17, %r8;
	@%p1 bra 	$L__BB0_5;
	mov.u32 	%r11, %nctaid.x;
	mul.lo.s32 	%r3, %r1, %r11;
	cvta.to.global.u64 	%rd1, %rd9;
	cvta.to.global.u64 	%rd2, %rd10;
	cvta.to.global.u64 	%rd3, %rd7;
	cvta.to.global.u64 	%rd4, %rd8;
	cvta.to.global.u64 	%rd5, %rd11;
$L__BB0_2:
	mul.wide.s32 	%rd12, %r17, 4;
	add.s64 	%rd13, %rd1, %rd12;
	ld.global.u32 	%r12, [%rd13];
	add.s64 	%rd14, %rd2, %rd12;
	ld.global.u32 	%r5, [%rd14];
	mul.wide.s32 	%rd15, %r12, 4;
	add.s64 	%rd16, %rd3, %rd15;
	ld.global.u32 	%r13, [%rd16];
	add.s32 	%r6, %r13, 1;
	mul.wide.s32 	%rd17, %r5, 4;
	add.s64 	%rd6, %rd4, %rd17;
	ld.global.u32 	%r14, [%rd6];
	setp.ge.s32 	%p2, %r6, %r14;
	@%p2 bra 	$L__BB0_4;
	atom.global.min.s32 	%r15, [%rd6], %r6;
	add.s64 	%rd19, %rd5, %rd17;
	mov.b32 	%r16, 1;
	st.global.u32 	[%rd19], %r16;
$L__BB0_4:
	add.s32 	%r17, %r17, %r3;
	setp.lt.s32 	%p3, %r17, %r8;
	@%p3 bra 	$L__BB0_2;
$L__BB0_5:
	ret;

}


// ===== COMPILED SASS (sm_100) =====

	.target	sm_100

	.elftype	@"ET_EXEC"


//--------------------- .note.nv.tkinfo           --------------------------
	.section	.note.nv.tkinfo,"",@"SHT_NOTE"
	.sectionflags	@"SHF_NOTE_NV_TKINFO"
	.tkinfo
        /*0018*/ 	.word	0x00000002
        /*0030*/ 	.string	""
        /*0030*/ 	.string	"ptxas"
        /*0030*/ 	.string	"Cuda compilation tools, release 13.0, V13.0.88"
        /*0030*/ 	.string	"Build cuda_13.0.r13.0/compiler.36424714_0"
        /*0030*/ 	.string	"-arch sm_100 -m 64 "



//--------------------- .note.nv.cuinfo           --------------------------
	.section	.note.nv.cuinfo,"",@"SHT_NOTE"
	.sectionflags	@"SHF_NOTE_NV_CUINFO"
        /*0018*/ 	.short	0x0002
        /*001a*/ 	.short	0x0064
        /*001c*/ 	.short	0x0082
	.zero		2


//--------------------- .nv.info                  --------------------------
	.section	.nv.info,"",@"SHT_CUDA_INFO"
	.align	4


	//----- nvinfo : EIATTR_REGCOUNT
	.align		4
        /*0000*/ 	.byte	0x04, 0x2f
        /*0002*/ 	.short	(.L_1 - .L_0)
	.align		4
.L_0:
        /*0004*/ 	.word	index@(_Z11BellmanFordPiS_S_S_S_i)
        /*0008*/ 	.word	0x0000001a


	//----- nvinfo : EIATTR_FRAME_SIZE
	.align		4
.L_1:
        /*000c*/ 	.byte	0x04, 0x11
        /*000e*/ 	.short	(.L_3 - .L_2)
	.align		4
.L_2:
        /*0010*/ 	.word	index@(_Z11BellmanFordPiS_S_S_S_i)
        /*0014*/ 	.word	0x00000000


	//----- nvinfo : EIATTR_MIN_STACK_SIZE
	.align		4
.L_3:
        /*0018*/ 	.byte	0x04, 0x12
        /*001a*/ 	.short	(.L_5 - .L_4)
	.align		4
.L_4:
        /*001c*/ 	.word	index@(_Z11BellmanFordPiS_S_S_S_i)
        /*0020*/ 	.word	0x00000000
.L_5:


//--------------------- .nv.compat                --------------------------
	.section	.nv.compat,"",@"SHT_CUDA_COMPAT_INFO"
	.align	4
        /*0000*/ 	.byte	0x02, 0x09, 0x00, 0x00, 0x02, 0x02, 0x01, 0x00, 0x02, 0x05, 0x05, 0x00, 0x03, 0x07, 0x01, 0x01
        /*0010*/ 	.byte	0x02, 0x03, 0x00, 0x00, 0x02, 0x06, 0x01, 0x00, 0x04, 0x0b, 0x08, 0x00, 0x09, 0x00, 0x00, 0x00
        /*0020*/ 	.byte	0x00, 0x00, 0x00, 0x00


//--------------------- .nv.info._Z11BellmanFordPiS_S_S_S_i --------------------------
	.section	.nv.info._Z11BellmanFordPiS_S_S_S_i,"",@"SHT_CUDA_INFO"
	.sectionflags	@""
	.align	4


	//----- nvinfo : EIATTR_CUDA_API_VERSION
	.align		4
        /*0000*/ 	.byte	0x04, 0x37
        /*0002*/ 	.short	(.L_7 - .L_6)
.L_6:
        /*0004*/ 	.word	0x00000082


	//----- nvinfo : EIATTR_KPARAM_INFO
	.align		4
.L_7:
        /*0008*/ 	.byte	0x04, 0x17
        /*000a*/ 	.short	(.L_9 - .L_8)
.L_8:
        /*000c*/ 	.word	0x00000000
        /*0010*/ 	.short	0x0005
        /*0012*/ 	.short	0x0028
        /*0014*/ 	.byte	0x00, 0xf0, 0x11, 0x00


	//----- nvinfo : EIATTR_KPARAM_INFO
	.align		4
.L_9:
        /*0018*/ 	.byte	0x04, 0x17
        /*001a*/ 	.short	(.L_11 - .L_10)
.L_10:
        /*001c*/ 	.word	0x00000000
        /*0020*/ 	.short	0x0004
        /*0022*/ 	.short	0x0020
        /*0024*/ 	.byte	0x00, 0xf5, 0x21, 0x00


	//----- nvinfo : EIATTR_KPARAM_INFO
	.align		4
.L_11:
        /*0028*/ 	.byte	0x04, 0x17
        /*002a*/ 	.short	(.L_13 - .L_12)
.L_12:
        /*002c*/ 	.word	0x00000000
        /*0030*/ 	.short	0x0003
        /*0032*/ 	.short	0x0018
        /*0034*/ 	.byte	0x00, 0xf5, 0x21, 0x00


	//----- nvinfo : EIATTR_KPARAM_INFO
	.align		4
.L_13:
        /*0038*/ 	.byte	0x04, 0x17
        /*003a*/ 	.short	(.L_15 - .L_14)
.L_14:
        /*003c*/ 	.word	0x00000000
        /*0040*/ 	.short	0x0002
        /*0042*/ 	.short	0x0010
        /*0044*/ 	.byte	0x00, 0xf5, 0x21, 0x00


	//----- nvinfo : EIATTR_KPARAM_INFO
	.align		4
.L_15:
        /*0048*/ 	.byte	0x04, 0x17
        /*004a*/ 	.short	(.L_17 - .L_16)
.L_16:
        /*004c*/ 	.word	0x00000000
        /*0050*/ 	.short	0x0001
        /*0052*/ 	.short	0x0008
        /*0054*/ 	.byte	0x00, 0xf5, 0x21, 0x00


	//----- nvinfo : EIATTR_KPARAM_INFO
	.align		4
.L_17:
        /*0058*/ 	.byte	0x04, 0x17
        /*005a*/ 	.short	(.L_19 - .L_18)
.L_18:
        /*005c*/ 	.word	0x00000000
        /*0060*/ 	.short	0x0000
        /*0062*/ 	.short	0x0000
        /*0064*/ 	.byte	0x00, 0xf5, 0x21, 0x00


	//----- nvinfo : EIATTR_SPARSE_MMA_MASK
	.align		4
.L_19:
        /*0068*/ 	.byte	0x03, 0x50
        /*006a*/ 	.short	0x0000


	//----- nvinfo : EIATTR_MAXREG_COUNT
	.align		4
        /*006c*/ 	.byte	0x03, 0x1b
        /*006e*/ 	.short	0x00ff


	//----- nvinfo : EIATTR_MERCURY_ISA_VERSION
	.align		4
        /*0070*/ 	.byte	0x03, 0x5f
        /*0072*/ 	.short	0x0101


	//----- nvinfo : EIATTR_VRC_CTA_INIT_COUNT
	.align		4
        /*0074*/ 	.byte	0x02, 0x4a
	.zero		1
	.zero		1


	//----- nvinfo : EIATTR_EXIT_INSTR_OFFSETS
	.align		4
        /*0078*/ 	.byte	0x04, 0x1c
        /*007a*/ 	.short	(.L_21 - .L_20)


	//   ....[0]....
.L_20:
        /*007c*/ 	.word	0x00000070


	//   ....[1]....
        /*0080*/ 	.word	0x00000250


	//----- nvinfo : EIATTR_CRS_STACK_SIZE
	.align		4
.L_21:
        /*0084*/ 	.byte	0x04, 0x1e
        /*0086*/ 	.short	(.L_23 - .L_22)
.L_22:
        /*0088*/ 	.word	0x00000000


	//----- nvinfo : EIATTR_CBANK_PARAM_SIZE
	.align		4
.L_23:
        /*008c*/ 	.byte	0x03, 0x19
        /*008e*/ 	.short	0x002c


	//----- nvinfo : EIATTR_PARAM_CBANK
	.align		4
        /*0090*/ 	.byte	0x04, 0x0a
        /*0092*/ 	.short	(.L_25 - .L_24)
	.align		4
.L_24:
        /*0094*/ 	.word	index@(.nv.constant0._Z11BellmanFordPiS_S_S_S_i)
        /*0098*/ 	.short	0x0380
        /*009a*/ 	.short	0x002c


	//----- nvinfo : EIATTR_SW_WAR
	.align		4
.L_25:
        /*009c*/ 	.byte	0x04, 0x36
        /*009e*/ 	.short	(.L_27 - .L_26)
.L_26:
        /*00a0*/ 	.word	0x00000008
.L_27:


//--------------------- .nv.callgraph             --------------------------
	.section	.nv.callgraph,"",@"SHT_CUDA_CALLGRAPH"
	.align	4
	.sectionentsize	8
	.align		4
        /*0000*/ 	.word	0x00000000
	.align		4
        /*0004*/ 	.word	0xffffffff
	.align		4
        /*0008*/ 	.word	0x00000000
	.align		4
        /*000c*/ 	.word	0xfffffffe
	.align		4
        /*0010*/ 	.word	0x00000000
	.align		4
        /*0014*/ 	.word	0xfffffffd
	.align		4
        /*0018*/ 	.word	0x00000000
	.align		4
        /*001c*/ 	.word	0xfffffffc


//--------------------- .text._Z11BellmanFordPiS_S_S_S_i --------------------------
	.section	.text._Z11BellmanFordPiS_S_S_S_i,"ax",@progbits
	.align	128
        .global         _Z11BellmanFordPiS_S_S_S_i
        .type           _Z11BellmanFordPiS_S_S_S_i,@function
        .size           _Z11BellmanFordPiS_S_S_S_i,(.L_x_4 - _Z11BellmanFordPiS_S_S_S_i)
        .other          _Z11BellmanFordPiS_S_S_S_i,@"STO_CUDA_ENTRY STV_DEFAULT"
_Z11BellmanFordPiS_S_S_S_i:
.text._Z11BellmanFordPiS_S_S_S_i:
[----:B------:R-:W-:Y:S01]  /*0000*/  LDC R1, c[0x0][0x37c] ;  /* 0x0000df00ff017b82 */ /* 0x000fe20000000800 */
[----:B------:R-:W0:Y:S07]  /*0010*/  S2R R0, SR_TID.X ;  /* 0x0000000000007919 */ /* 0x000e2e0000002100 */
[----:B------:R-:W0:Y:S01]  /*0020*/  S2UR UR4, SR_CTAID.X ;  /* 0x00000000000479c3 */ /* 0x000e220000002500 */
[----:B------:R-:W1:Y:S07]  /*0030*/  LDCU UR5, c[0x0][0x3a8] ;  /* 0x00007500ff0577ac */ /* 0x000e6e0008000800 */
[----:B------:R-:W0:Y:S02]  /*0040*/  LDC R21, c[0x0][0x360] ;  /* 0x0000d800ff157b82 */ /* 0x000e240000000800 */
[----:B0-----:R-:W-:-:S05]  /*0050*/  IMAD R0, R21, UR4, R0 ;  /* 0x0000000415007c24 */ /* 0x001fca000f8e0200 */
[----:B-1----:R-:W-:-:S13]  /*0060*/  ISETP.GE.AND P0, PT, R0, UR5, PT ;  /* 0x0000000500007c0c */ /* 0x002fda000bf06270 */
[----:B------:R-:W-:Y:S05]  /*0070*/  @P0 EXIT ;  /* 0x000000000000094d */ /* 0x000fea0003800000 */
[----:B------:R-:W0:Y:S01]  /*0080*/  LDC.64 R2, c[0x0][0x3a0] ;  /* 0x0000e800ff027b82 */ /* 0x000e220000000a00 */
[----:B------:R-:W1:Y:S01]  /*0090*/  LDCU UR4, c[0x0][0x370] ;  /* 0x00006e00ff0477ac */ /* 0x000e620008000800 */
[----:B------:R-:W2:Y:S06]  /*00a0*/  LDCU.64 UR6, c[0x0][0x358] ;  /* 0x00006b00ff0677ac */ /* 0x000eac0008000a00 */
[----:B------:R-:W3:Y:S01]  /*00b0*/  LDC.64 R4, c[0x0][0x390] ;  /* 0x0000e400ff047b82 */ /* 0x000ee20000000a00 */
[----:B------:R-:W4:Y:S07]  /*00c0*/  LDCU UR5, c[0x0][0x3a8] ;  /* 0x00007500ff0577ac */ /* 0x000f2e0008000800 */
[----:B------:R-:W0:Y:S01]  /*00d0*/  LDC.64 R6, c[0x0][0x398] ;  /* 0x0000e600ff067b82 */ /* 0x000e220000000a00 */
[----:B-1----:R-:W-:-:S07]  /*00e0*/  IMAD R21, R21, UR4, RZ ;  /* 0x0000000415157c24 */ /* 0x002fce000f8e02ff */
[----:B------:R-:W1:Y:S08]  /*00f0*/  LDC.64 R8, c[0x0][0x380] ;  /* 0x0000e000ff087b82 */ /* 0x000e700000000a00 */
[----:B--2-4-:R-:W0:Y:S02]  /*0100*/  LDC.64 R10, c[0x0][0x388] ;  /* 0x0000e200ff0a7b82 */ /* 0x014e240000000a00 */
.L_x_2:
[----:B0--3--:R-:W-:-:S04]  /*0110*/  IMAD.WIDE R12, R0, 0x4, R4 ;  /* 0x00000004000c7825 */ /* 0x009fc800078e0204 */
[----:B0-----:R-:W-:Y:S02]  /*0120*/  IMAD.WIDE R14, R0, 0x4, R6 ;  /* 0x00000004000e7825 */ /* 0x001fe400078e0206 */
[----:B------:R-:W1:Y:S04]  /*0130*/  LDG.E R13, desc[UR6][R12.64] ;  /* 0x000000060c0d7981 */ /* 0x000e68000c1e1900 */
[----:B------:R-:W2:Y:S01]  /*0140*/  LDG.E R15, desc[UR6][R14.64] ;  /* 0x000000060e0f7981 */ /* 0x000ea2000c1e1900 */
[----:B-1----:R-:W-:-:S04]  /*0150*/  IMAD.WIDE R16, R13, 0x4, R8 ;  /* 0x000000040d107825 */ /* 0x002fc800078e0208 */
[----:B--2---:R-:W-:Y:S02]  /*0160*/  IMAD.WIDE R18, R15, 0x4, R10 ;  /* 0x000000040f127825 */ /* 0x004fe400078e020a */
[----:B------:R-:W2:Y:S04]  /*0170*/  LDG.E R16, desc[UR6][R16.64] ;  /* 0x0000000610107981 */ /* 0x000ea8000c1e1900 */
[----:B------:R-:W3:Y:S01]  /*0180*/  LDG.E R20, desc[UR6][R18.64] ;  /* 0x0000000612147981 */ /* 0x000ee2000c1e1900 */
[----:B------:R-:W-:Y:S01]  /*0190*/  IADD3 R0, PT, PT, R21, R0, RZ ;  /* 0x0000000015007210 */ /* 0x000fe20007ffe0ff */
[----:B------:R-:W-:Y:S03]  /*01a0*/  BSSY.RECONVERGENT B0, `(.L_x_0) ;  /* 0x0000009000007945 */ /* 0x000fe60003800200 */
[----:B------:R-:W-:-:S02]  /*01b0*/  ISETP.GE.AND P1, PT, R0, UR5, PT ;  /* 0x0000000500007c0c */ /* 0x000fc4000bf26270 */
[----:B--2---:R-:W-:-:S04]  /*01c0*/  IADD3 R23, PT, PT, R16, 0x1, RZ ;  /* 0x0000000110177810 */ /* 0x004fc80007ffe0ff */
[----:B---3--:R-:W-:-:S13]  /*01d0*/  ISETP.GE.AND P0, PT, R23, R20, PT ;  /* 0x000000141700720c */ /* 0x008fda0003f06270 */
[----:B------:R-:W-:Y:S05]  /*01e0*/  @P0 BRA `(.L_x_1) ;  /* 0x0000000000100947 */ /* 0x000fea0003800000 */
[----:B------:R-:W-:-:S04]  /*01f0*/  IMAD.WIDE R12, R15, 0x4, R2 ;  /* 0x000000040f0c7825 */ /* 0x000fc800078e0202 */
[----:B------:R-:W-:Y:S01]  /*0200*/  HFMA2 R15, -RZ, RZ, 0, 5.9604644775390625e-08 ;  /* 0x00000001ff0f7431 */ /* 0x000fe200000001ff */
[----:B------:R0:W-:Y:S04]  /*0210*/  REDG.E.MIN.S32.STRONG.GPU desc[UR6][R18.64], R23 ;  /* 0x000000171200798e */ /* 0x0001e8000c92e306 */
[----:B------:R0:W-:Y:S02]  /*0220*/  STG.E desc[UR6][R12.64], R15 ;  /* 0x0000000f0c007986 */ /* 0x0001e4000c101906 */
.L_x_1:
[----:B------:R-:W-:Y:S05]  /*0230*/  BSYNC.RECONVERGENT B0 ;  /* 0x0000000000007941 */ /* 0x000fea0003800200 */
.L_x_0:
[----:B------:R-:W-:Y:S05]  /*0240*/  @!P1 BRA `(.L_x_2) ;  /* 0xfffffffc00b09947 */ /* 0x000fea000383ffff */
[----:B------:R-:W-:Y:S05]  /*0250*/  EXIT ;  /* 0x000000000000794d */ /* 0x000fea0003800000 */
.L_x_3:
[----:B------:R-:W-:-:S00]  /*0260*/  BRA `(.L_x_3) ;  /* 0xfffffffc00fc7947 */ /* 0x000fc0000383ffff */
[----:B------:R-:W-:-:S00]  /*0270*/  NOP ;  /* 0x0000000000007918 */ /* 0x000fc00000000000 */
        /* <DEDUP_REMOVED lines=8> */
.L_x_4:


//--------------------- .nv.shared.reserved.0     --------------------------
	.section	.nv.shared.reserved.0,"aw",@nobits
	.weak		__nv_reservedSMEM_offset_0_alias
	.size		__nv_reservedSMEM_offset_0_alias, 0, 64
	.other		__nv_reservedSMEM_offset_0_alias,@"STO_CUDA_RESERVED_SHARED STV_DEFAULT"
__nv_reservedSMEM_offset_0_alias:
	.zero		0
	.zero		64


//--------------------- .nv.constant0._Z11BellmanFordPiS_S_S_S_i --------------------------
	.section	.nv.constant0._Z11BellmanFordPiS_S_S_S_i,"a",@progbits
	.sectionflags	@""
	.align	4
.nv.constant0._Z11BellmanFordPiS_S_S_S_i:
	.zero		940


//--------------------- SYMBOLS --------------------------

	.type		.nv.reservedSmem.offset0,@object
	.size		.nv.reservedSmem.offset0,0x4
